	.headerflags	@"EF_CUDA_TEXMODE_UNIFIED EF_CUDA_64BIT_ADDRESS EF_CUDA_ACCELERATORS EF_CUDA_SM90 EF_CUDA_VIRTUAL_SM(EF_CUDA_SM90)"
	.elftype	@"ET_EXEC"


//--------------------- .nv.info                  --------------------------
	.section	.nv.info,"",@"SHT_CUDA_INFO"
	.align	4


	//----- nvinfo : EIATTR_REGCOUNT
	.align		4
        /*0000*/ 	.byte	0x04, 0x2f
        /*0002*/ 	.short	(.L_1 - .L_0)
	.align		4
.L_0:
        /*0004*/ 	.word	index@(triton_poi_fused_1)
        /*0008*/ 	.word	0x0000001c


	//----- nvinfo : EIATTR_MIN_STACK_SIZE
	.align		4
.L_1:
        /*000c*/ 	.byte	0x04, 0x12
        /*000e*/ 	.short	(.L_3 - .L_2)
	.align		4
.L_2:
        /*0010*/ 	.word	index@(triton_poi_fused_1)
        /*0014*/ 	.word	0x00000000


	//----- nvinfo : EIATTR_FRAME_SIZE
	.align		4
.L_3:
        /*0018*/ 	.byte	0x04, 0x11
        /*001a*/ 	.short	(.L_5 - .L_4)
	.align		4
.L_4:
        /*001c*/ 	.word	index@(triton_poi_fused_1)
        /*0020*/ 	.word	0x00000000


	//----- nvinfo : EIATTR_MIN_STACK_SIZE
	.align		4
.L_5:
        /*0024*/ 	.byte	0x04, 0x12
        /*0026*/ 	.short	(.L_7 - .L_6)
	.align		4
.L_6:
        /*0028*/ 	.word	index@(triton_poi_fused_1)
        /*002c*/ 	.word	0x00000000
.L_7:


//--------------------- .nv.info.triton_poi_fused_1 --------------------------
	.section	.nv.info.triton_poi_fused_1,"",@"SHT_CUDA_INFO"
	.sectionflags	@""
	.align	4


	//----- nvinfo : EIATTR_CUDA_API_VERSION
	.align		4
        /*0000*/ 	.byte	0x04, 0x37
        /*0002*/ 	.short	(.L_9 - .L_8)
.L_8:
        /*0004*/ 	.word	0x0000007c


	//----- nvinfo : EIATTR_KPARAM_INFO
	.align		4
.L_9:
        /*0008*/ 	.byte	0x04, 0x17
        /*000a*/ 	.short	(.L_11 - .L_10)
.L_10:
        /*000c*/ 	.word	0x00000000
        /*0010*/ 	.short	0x0003
        /*0012*/ 	.short	0x0014
        /*0014*/ 	.byte	0x00, 0xf0, 0x11, 0x00


	//----- nvinfo : EIATTR_KPARAM_INFO
	.align		4
.L_11:
        /*0018*/ 	.byte	0x04, 0x17
        /*001a*/ 	.short	(.L_13 - .L_12)
.L_12:
        /*001c*/ 	.word	0x00000000
        /*0020*/ 	.short	0x0002
        /*0022*/ 	.short	0x0010
        /*0024*/ 	.byte	0x00, 0xf0, 0x11, 0x00


	//----- nvinfo : EIATTR_KPARAM_INFO
	.align		4
.L_13:
        /*0028*/ 	.byte	0x04, 0x17
        /*002a*/ 	.short	(.L_15 - .L_14)
.L_14:
        /*002c*/ 	.word	0x00000000
        /*0030*/ 	.short	0x0001
        /*0032*/ 	.short	0x0008
        /*0034*/ 	.byte	0x00, 0xf4, 0x21, 0x00


	//----- nvinfo : EIATTR_KPARAM_INFO
	.align		4
.L_15:
        /*0038*/ 	.byte	0x04, 0x17
        /*003a*/ 	.short	(.L_17 - .L_16)
.L_16:
        /*003c*/ 	.word	0x00000000
        /*0040*/ 	.short	0x0000
        /*0042*/ 	.short	0x0000
        /*0044*/ 	.byte	0x00, 0xf4, 0x21, 0x00


	//----- nvinfo : EIATTR_SPARSE_MMA_MASK
	.align		4
.L_17:
        /*0048*/ 	.byte	0x03, 0x50
        /*004a*/ 	.short	0x0000


	//----- nvinfo : EIATTR_MAXREG_COUNT
	.align		4
        /*004c*/ 	.byte	0x03, 0x1b
        /*004e*/ 	.short	0x00ff


	//----- nvinfo : EIATTR_EXIT_INSTR_OFFSETS
	.align		4
        /*0050*/ 	.byte	0x04, 0x1c
        /*0052*/ 	.short	(.L_19 - .L_18)


	//   ....[0]....
.L_18:
        /*0054*/ 	.word	0x000004d0


	//   ....[1]....
        /*0058*/ 	.word	0x00000530


	//----- nvinfo : EIATTR_REQNTID
	.align		4
.L_19:
        /*005c*/ 	.byte	0x04, 0x10
        /*005e*/ 	.short	(.L_21 - .L_20)
.L_20:
        /*0060*/ 	.word	0x00000080
        /*0064*/ 	.word	0x00000001
        /*0068*/ 	.word	0x00000001


	//----- nvinfo : EIATTR_CBANK_PARAM_SIZE
	.align		4
.L_21:
        /*006c*/ 	.byte	0x03, 0x19
        /*006e*/ 	.short	0x0018


	//----- nvinfo : EIATTR_PARAM_CBANK
	.align		4
        /*0070*/ 	.byte	0x04, 0x0a
        /*0072*/ 	.short	(.L_23 - .L_22)
	.align		4
.L_22:
        /*0074*/ 	.word	index@(.nv.constant0.triton_poi_fused_1)
        /*0078*/ 	.short	0x0210
        /*007a*/ 	.short	0x0018


	//----- nvinfo : EIATTR_SW_WAR
	.align		4
.L_23:
        /*007c*/ 	.byte	0x04, 0x36
        /*007e*/ 	.short	(.L_25 - .L_24)
.L_24:
        /*0080*/ 	.word	0x00000008
.L_25:


//--------------------- .nv.callgraph             --------------------------
	.section	.nv.callgraph,"",@"SHT_CUDA_CALLGRAPH"
	.align	4
	.sectionentsize	8
	.align		4
        /*0000*/ 	.word	0x00000000
	.align		4
        /*0004*/ 	.word	0xffffffff
	.align		4
        /*0008*/ 	.word	0x00000000
	.align		4
        /*000c*/ 	.word	0xfffffffe
	.align		4
        /*0010*/ 	.word	0x00000000
	.align		4
        /*0014*/ 	.word	0xfffffffd
	.align		4
        /*0018*/ 	.word	0x00000000
	.align		4
        /*001c*/ 	.word	0xfffffffc


//--------------------- .text.triton_poi_fused_1  --------------------------
	.section	.text.triton_poi_fused_1,"ax",@progbits
	.sectionflags	@"SHF_BARRIERS=1"
	.align	128
        .global         triton_poi_fused_1
        .type           triton_poi_fused_1,@function
        .size           triton_poi_fused_1,(.L_x_1 - triton_poi_fused_1)
        .other          triton_poi_fused_1,@"STO_CUDA_ENTRY STV_DEFAULT"
triton_poi_fused_1:
.text.triton_poi_fused_1:
[----:B------:R-:W0:Y:S02]  /*0000*/  LDC R1, c[0x0][0x28] ;  /* 0x00000a00ff017b82 */ /* 0x000e240000000800 */
[----:B------:R-:W1:Y:S01]  /*0010*/  S2R R12, SR_TID.X ;  /* 0x00000000000c7919 */ /* 0x000e620000002100 */
[----:B------:R-:W2:Y:S01]  /*0020*/  LDC.64 R4, c[0x0][0x210] ;  /* 0x00008400ff047b82 */ /* 0x000ea20000000a00 */
[----:B------:R-:W-:Y:S02]  /*0030*/  CS2R R8, SRZ ;  /* 0x0000000000087805 */ /* 0x000fe4000001ff00 */
[----:B------:R-:W-:Y:S01]  /*0040*/  CS2R R10, SRZ ;  /* 0x00000000000a7805 */ /* 0x000fe2000001ff00 */
[----:B------:R-:W3:Y:S01]  /*0050*/  S2R R17, SR_CTAID.Y ;  /* 0x0000000000117919 */ /* 0x000ee20000002600 */
[----:B------:R-:W-:Y:S01]  /*0060*/  ULDC.64 UR6, c[0x0][0x208] ;  /* 0x0000820000067ab9 */ /* 0x000fe20000000a00 */
[----:B------:R-:W4:Y:S01]  /*0070*/  S2R R3, SR_CTAID.X ;  /* 0x0000000000037919 */ /* 0x000f220000002500 */
[----:B-1----:R-:W-:Y:S01]  /*0080*/  SHF.R.U32.HI R0, RZ, 0x3, R12 ;  /* 0x00000003ff007819 */ /* 0x002fe2000001160c */
[----:B------:R-:W-:Y:S02]  /*0090*/  IMAD.SHL.U32 R2, R12, 0x4, RZ ;  /* 0x000000040c027824 */ /* 0x000fe400078e00ff */
[----:B---3--:R-:W-:Y:S01]  /*00a0*/  IMAD.SHL.U32 R17, R17, 0x20, RZ ;  /* 0x0000002011117824 */ /* 0x008fe200078e00ff */
[----:B------:R-:W-:Y:S01]  /*00b0*/  SGXT.U32 R0, R0, 0x4 ;  /* 0x000000040000781a */ /* 0x000fe20000000000 */
[----:B----4-:R-:W-:-:S03]  /*00c0*/  IMAD.SHL.U32 R3, R3, 0x20, RZ ;  /* 0x0000002003037824 */ /* 0x010fc600078e00ff */
[----:B------:R-:W-:Y:S02]  /*00d0*/  LOP3.LUT R6, R17, R0, RZ, 0xfc, !PT ;  /* 0x0000000011067212 */ /* 0x000fe400078efcff */
[----:B------:R-:W-:Y:S02]  /*00e0*/  LOP3.LUT R7, R17, 0x10, R0, 0xfe, !PT ;  /* 0x0000001011077812 */ /* 0x000fe400078efe00 */
[----:B------:R-:W-:Y:S02]  /*00f0*/  LOP3.LUT R13, R3, 0x1c, R2, 0xf8, !PT ;  /* 0x0000001c030d7812 */ /* 0x000fe400078ef802 */
[C---:B------:R-:W-:Y:S02]  /*0100*/  ISETP.GE.AND P0, PT, R6.reuse, 0x100, PT ;  /* 0x000001000600780c */ /* 0x040fe40003f06270 */
[C---:B------:R-:W-:Y:S01]  /*0110*/  ISETP.GE.AND P1, PT, R7.reuse, 0x100, PT ;  /* 0x000001000700780c */ /* 0x040fe20003f26270 */
[--C-:B------:R-:W-:Y:S02]  /*0120*/  IMAD R15, R6, 0x1000, R13.reuse ;  /* 0x00001000060f7824 */ /* 0x100fe400078e020d */
[----:B------:R-:W-:-:S02]  /*0130*/  IMAD R19, R7, 0x1000, R13 ;  /* 0x0000100007137824 */ /* 0x000fc400078e020d */
[----:B--2---:R-:W-:Y:S01]  /*0140*/  IMAD.WIDE R14, R15, 0x4, R4 ;  /* 0x000000040f0e7825 */ /* 0x004fe200078e0204 */
[----:B------:R-:W-:-:S03]  /*0150*/  CS2R R6, SRZ ;  /* 0x0000000000067805 */ /* 0x000fc6000001ff00 */
[----:B------:R-:W-:Y:S01]  /*0160*/  IMAD.WIDE R18, R19, 0x4, R4 ;  /* 0x0000000413127825 */ /* 0x000fe200078e0204 */
[----:B------:R-:W-:Y:S01]  /*0170*/  CS2R R4, SRZ ;  /* 0x0000000000047805 */ /* 0x000fe2000001ff00 */
[----:B------:R1:W2:Y:S05]  /*0180*/  @!P0 LDG.E.EL.128 R8, desc[UR6][R14.64] ;  /* 0x000000060e088981 */ /* 0x0002aa000c2e1d00 */
[----:B------:R3:W4:Y:S01]  /*0190*/  @!P1 LDG.E.EL.128 R4, desc[UR6][R18.64] ;  /* 0x0000000612049981 */ /* 0x000722000c2e1d00 */
[----:B------:R-:W5:Y:S01]  /*01a0*/  S2UR UR5, SR_CgaCtaId ;  /* 0x00000000000579c3 */ /* 0x000f620000008800 */
[----:B------:R-:W-:Y:S01]  /*01b0*/  IMAD.SHL.U32 R13, R12, 0x80, RZ ;  /* 0x000000800c0d7824 */ /* 0x000fe200078e00ff */
[----:B------:R-:W-:Y:S01]  /*01c0*/  UMOV UR4, 0x400 ;  /* 0x0000040000047882 */ /* 0x000fe20000000000 */
[----:B------:R-:W-:-:S02]  /*01d0*/  SHF.R.U32.HI R12, RZ, 0x1, R12 ;  /* 0x00000001ff0c7819 */ /* 0x000fc4000001160c */
[----:B------:R-:W-:Y:S02]  /*01e0*/  LOP3.LUT R16, R2, 0x1fc, RZ, 0xc0, !PT ;  /* 0x000001fc02107812 */ /* 0x000fe400078ec0ff */
[----:B------:R-:W-:Y:S02]  /*01f0*/  LOP3.LUT R13, R13, 0x380, RZ, 0xc0, !PT ;  /* 0x000003800d0d7812 */ /* 0x000fe400078ec0ff */
[----:B------:R-:W-:Y:S02]  /*0200*/  LOP3.LUT R25, R12, 0x3c, RZ, 0xc0, !PT ;  /* 0x0000003c0c197812 */ /* 0x000fe400078ec0ff */
[----:B-1----:R-:W-:Y:S02]  /*0210*/  SHF.R.U32.HI R15, RZ, 0x3, R13 ;  /* 0x00000003ff0f7819 */ /* 0x002fe4000001160d */
[C---:B------:R-:W-:Y:S01]  /*0220*/  LOP3.LUT R14, R13.reuse, R0, RZ, 0xfc, !PT ;  /* 0x000000000d0e7212 */ /* 0x040fe200078efcff */
[----:B------:R-:W-:Y:S01]  /*0230*/  IMAD.IADD R25, R16, 0x1, R25 ;  /* 0x0000000110197824 */ /* 0x000fe200078e0219 */
[----:B------:R-:W-:-:S02]  /*0240*/  LOP3.LUT R21, R13, 0x20, RZ, 0xfc, !PT ;  /* 0x000000200d157812 */ /* 0x000fc400078efcff */
[C---:B------:R-:W-:Y:S02]  /*0250*/  LOP3.LUT R23, R13.reuse, 0x40, RZ, 0xfc, !PT ;  /* 0x000000400d177812 */ /* 0x040fe400078efcff */
[----:B------:R-:W-:Y:S02]  /*0260*/  LOP3.LUT R15, R15, R13, R0, 0xfe, !PT ;  /* 0x0000000d0f0f7212 */ /* 0x000fe400078efe00 */
[----:B------:R-:W-:Y:S02]  /*0270*/  LOP3.LUT R13, R13, 0x60, RZ, 0xfc, !PT ;  /* 0x000000600d0d7812 */ /* 0x000fe400078efcff */
[-C--:B------:R-:W-:Y:S01]  /*0280*/  LEA.HI R21, R21, R14.reuse, RZ, 0x1d ;  /* 0x0000000e15157211 */ /* 0x080fe200078fe8ff */
[----:B-----5:R-:W-:Y:S01]  /*0290*/  UPRMT UR4, UR5, 0x654, UR4 ;  /* 0x0000065405047896 */ /* 0x020fe20008000004 */
[-C--:B------:R-:W-:Y:S02]  /*02a0*/  LEA.HI R23, R23, R14.reuse, RZ, 0x1d ;  /* 0x0000000e17177211 */ /* 0x080fe400078fe8ff */
[----:B------:R-:W-:-:S02]  /*02b0*/  LEA.HI R13, R13, R14, RZ, 0x1d ;  /* 0x0000000e0d0d7211 */ /* 0x000fc400078fe8ff */
[----:B------:R-:W-:Y:S02]  /*02c0*/  LOP3.LUT R2, R17, 0x1c, R2, 0xf8, !PT ;  /* 0x0000001c11027812 */ /* 0x000fe400078ef802 */
[----:B---3--:R-:W-:Y:S02]  /*02d0*/  LEA R19, R15, UR4, 0x2 ;  /* 0x000000040f137c11 */ /* 0x008fe4000f8e10ff */
[----:B------:R-:W-:Y:S02]  /*02e0*/  LEA R18, R21, UR4, 0x2 ;  /* 0x0000000415127c11 */ /* 0x000fe4000f8e10ff */
[----:B------:R-:W-:Y:S02]  /*02f0*/  LEA R23, R23, UR4, 0x2 ;  /* 0x0000000417177c11 */ /* 0x000fe4000f8e10ff */
[----:B------:R-:W-:Y:S02]  /*0300*/  LEA R20, R13, UR4, 0x2 ;  /* 0x000000040d147c11 */ /* 0x000fe4000f8e10ff */
[----:B------:R-:W-:-:S02]  /*0310*/  LEA R12, R25, UR4, 0x2 ;  /* 0x00000004190c7c11 */ /* 0x000fc4000f8e10ff */
[----:B------:R-:W-:Y:S02]  /*0320*/  SHF.R.S32.HI R17, RZ, 0x1f, R2 ;  /* 0x0000001fff117819 */ /* 0x000fe40000011402 */
[----:B------:R-:W-:Y:S02]  /*0330*/  ISETP.GE.AND P0, PT, R2, 0x100, PT ;  /* 0x000001000200780c */ /* 0x000fe40003f06270 */
[----:B------:R-:W-:Y:S01]  /*0340*/  LEA.HI R17, R17, R2, RZ, 0x6 ;  /* 0x0000000211117211 */ /* 0x000fe200078f30ff */
[----:B--2---:R-:W-:Y:S04]  /*0350*/  STS [R19], R8 ;  /* 0x0000000813007388 */ /* 0x004fe80000000800 */
[----:B------:R1:W-:Y:S04]  /*0360*/  STS [R18+0x80], R9 ;  /* 0x0000800912007388 */ /* 0x0003e80000000800 */
[----:B------:R2:W-:Y:S04]  /*0370*/  STS [R23+0x100], R10 ;  /* 0x0001000a17007388 */ /* 0x0005e80000000800 */
[----:B------:R-:W-:Y:S01]  /*0380*/  STS [R20+0x180], R11 ;  /* 0x0001800b14007388 */ /* 0x000fe20000000800 */
[----:B-1----:R-:W1:Y:S03]  /*0390*/  LDC.64 R8, c[0x0][0x218] ;  /* 0x00008600ff087b82 */ /* 0x002e660000000a00 */
[----:B----4-:R3:W-:Y:S01]  /*03a0*/  STS [R19+0x40], R4 ;  /* 0x0000400413007388 */ /* 0x0107e20000000800 */
[C---:B--2---:R-:W-:Y:S01]  /*03b0*/  IMAD.SHL.U32 R10, R17.reuse, 0x1000, RZ ;  /* 0x00001000110a7824 */ /* 0x044fe200078e00ff */
[----:B------:R-:W-:-:S02]  /*03c0*/  LOP3.LUT R17, R17, 0xffffffc0, RZ, 0xc0, !PT ;  /* 0xffffffc011117812 */ /* 0x000fc400078ec0ff */
[----:B------:R2:W-:Y:S02]  /*03d0*/  STS [R18+0xc0], R5 ;  /* 0x0000c00512007388 */ /* 0x0005e40000000800 */
[----:B------:R-:W-:Y:S02]  /*03e0*/  LOP3.LUT R10, R10, 0xfffc0000, RZ, 0xc0, !PT ;  /* 0xfffc00000a0a7812 */ /* 0x000fe400078ec0ff */
[----:B------:R-:W-:Y:S01]  /*03f0*/  STS [R23+0x140], R6 ;  /* 0x0001400617007388 */ /* 0x000fe20000000800 */
[----:B---3--:R-:W-:-:S03]  /*0400*/  LOP3.LUT R4, R16, 0x200, RZ, 0xfc, !PT ;  /* 0x0000020010047812 */ /* 0x008fc600078efcff */
[----:B------:R3:W-:Y:S01]  /*0410*/  STS [R20+0x1c0], R7 ;  /* 0x0001c00714007388 */ /* 0x0007e20000000800 */
[----:B------:R-:W-:Y:S02]  /*0420*/  IADD3 R17, R10, R2, -R17 ;  /* 0x000000020a117210 */ /* 0x000fe40007ffe811 */
[----:B--2---:R-:W-:Y:S01]  /*0430*/  SHF.R.U32.HI R5, RZ, 0x3, R4 ;  /* 0x00000003ff057819 */ /* 0x004fe20000011604 */
[----:B------:R-:W-:Y:S01]  /*0440*/  BAR.SYNC.DEFER_BLOCKING 0x0 ;  /* 0x0000000000007b1d */ /* 0x000fe20000010000 */
[----:B------:R-:W-:Y:S02]  /*0450*/  LOP3.LUT R4, R3, R0, RZ, 0xfc, !PT ;  /* 0x0000000003047212 */ /* 0x000fe400078efcff */
[----:B---3--:R-:W-:-:S03]  /*0460*/  LOP3.LUT R7, R5, 0x7c, RZ, 0xc0, !PT ;  /* 0x0000007c05077812 */ /* 0x008fc600078ec0ff */
[----:B------:R-:W-:Y:S02]  /*0470*/  IMAD R5, R4, 0x40, R17 ;  /* 0x0000004004057824 */ /* 0x000fe400078e0211 */
[----:B------:R-:W-:Y:S02]  /*0480*/  IMAD.IADD R7, R16, 0x1, R7 ;  /* 0x0000000110077824 */ /* 0x000fe400078e0207 */
[----:B-1----:R-:W-:-:S03]  /*0490*/  IMAD.WIDE R4, R5, 0x4, R8 ;  /* 0x0000000405047825 */ /* 0x002fc600078e0208 */
[----:B------:R-:W-:Y:S01]  /*04a0*/  LEA R7, R7, UR4, 0x2 ;  /* 0x0000000407077c11 */ /* 0x000fe2000f8e10ff */
[----:B------:R-:W1:Y:S04]  /*04b0*/  LDS.128 R12, [R12] ;  /* 0x000000000c0c7984 */ /* 0x000e680000000c00 */
[----:B-1----:R1:W-:Y:S01]  /*04c0*/  @!P0 STG.E.128 desc[UR6][R4.64], R12 ;  /* 0x0000000c04008986 */ /* 0x0023e2000c101d06 */
[----:B------:R-:W-:Y:S05]  /*04d0*/  @P0 EXIT ;  /* 0x000000000000094d */ /* 0x000fea0003800000 */
[----:B-1----:R-:W0:Y:S01]  /*04e0*/  LDS.128 R4, [R7+0x800] ;  /* 0x0008000007047984 */ /* 0x002e220000000c00 */
[----:B------:R-:W-:-:S05]  /*04f0*/  LOP3.LUT R0, R3, 0x10, R0, 0xfe, !PT ;  /* 0x0000001003007812 */ /* 0x000fca00078efe00 */
[----:B------:R-:W-:-:S04]  /*0500*/  IMAD R17, R0, 0x40, R17 ;  /* 0x0000004000117824 */ /* 0x000fc800078e0211 */
[----:B------:R-:W-:-:S05]  /*0510*/  IMAD.WIDE R8, R17, 0x4, R8 ;  /* 0x0000000411087825 */ /* 0x000fca00078e0208 */
[----:B0-----:R-:W-:Y:S01]  /*0520*/  STG.E.128 desc[UR6][R8.64], R4 ;  /* 0x0000000408007986 */ /* 0x001fe2000c101d06 */
[----:B------:R-:W-:Y:S05]  /*0530*/  EXIT ;  /* 0x000000000000794d */ /* 0x000fea0003800000 */
.L_x_0:
[----:B------:R-:W-:-:S00]  /*0540*/  BRA `(.L_x_0) ;  /* 0xfffffffc00fc7947 */ /* 0x000fc0000383ffff */
[----:B------:R-:W-:-:S00]  /*0550*/  NOP ;  /* 0x0000000000007918 */ /* 0x000fc00000000000 */
        /* <DEDUP_REMOVED lines=10> */
.L_x_1:


//--------------------- .nv.shared.triton_poi_fused_1 --------------------------
	.section	.nv.shared.triton_poi_fused_1,"aw",@nobits
	.sectionflags	@""
	.align	16
	.zero		1024


//--------------------- .nv.constant0.triton_poi_fused_1 --------------------------
	.section	.nv.constant0.triton_poi_fused_1,"a",@progbits
	.sectionflags	@""
	.align	4
.nv.constant0.triton_poi_fused_1:
	.zero		552
